	.headerflags	@"EF_CUDA_TEXMODE_UNIFIED EF_CUDA_64BIT_ADDRESS EF_CUDA_ACCELERATORS EF_CUDA_SM90 EF_CUDA_VIRTUAL_SM(EF_CUDA_SM90)"
	.elftype	@"ET_EXEC"


//--------------------- .nv.info                  --------------------------
	.section	.nv.info,"",@"SHT_CUDA_INFO"
	.align	4


	//----- nvinfo : EIATTR_REGCOUNT
	.align		4
        /*0000*/ 	.byte	0x04, 0x2f
        /*0002*/ 	.short	(.L_1 - .L_0)
	.align		4
.L_0:
        /*0004*/ 	.word	index@(triton_poi_fused_add_clone_mul_sigmoid_3)
        /*0008*/ 	.word	0x00000014


	//----- nvinfo : EIATTR_MIN_STACK_SIZE
	.align		4
.L_1:
        /*000c*/ 	.byte	0x04, 0x12
        /*000e*/ 	.short	(.L_3 - .L_2)
	.align		4
.L_2:
        /*0010*/ 	.word	index@(triton_poi_fused_add_clone_mul_sigmoid_3)
        /*0014*/ 	.word	0x00000000


	//----- nvinfo : EIATTR_FRAME_SIZE
	.align		4
.L_3:
        /*0018*/ 	.byte	0x04, 0x11
        /*001a*/ 	.short	(.L_5 - .L_4)
	.align		4
.L_4:
        /*001c*/ 	.word	index@(triton_poi_fused_add_clone_mul_sigmoid_3)
        /*0020*/ 	.word	0x00000000


	//----- nvinfo : EIATTR_MIN_STACK_SIZE
	.align		4
.L_5:
        /*0024*/ 	.byte	0x04, 0x12
        /*0026*/ 	.short	(.L_7 - .L_6)
	.align		4
.L_6:
        /*0028*/ 	.word	index@(triton_poi_fused_add_clone_mul_sigmoid_3)
        /*002c*/ 	.word	0x00000000
.L_7:


//--------------------- .nv.info.triton_poi_fused_add_clone_mul_sigmoid_3 --------------------------
	.section	.nv.info.triton_poi_fused_add_clone_mul_sigmoid_3,"",@"SHT_CUDA_INFO"
	.sectionflags	@""
	.align	4


	//----- nvinfo : EIATTR_CUDA_API_VERSION
	.align		4
        /*0000*/ 	.byte	0x04, 0x37
        /*0002*/ 	.short	(.L_9 - .L_8)
.L_8:
        /*0004*/ 	.word	0x0000007c


	//----- nvinfo : EIATTR_KPARAM_INFO
	.align		4
.L_9:
        /*0008*/ 	.byte	0x04, 0x17
        /*000a*/ 	.short	(.L_11 - .L_10)
.L_10:
        /*000c*/ 	.word	0x00000000
        /*0010*/ 	.short	0x0005
        /*0012*/ 	.short	0x0024
        /*0014*/ 	.byte	0x00, 0xf0, 0x11, 0x00


	//----- nvinfo : EIATTR_KPARAM_INFO
	.align		4
.L_11:
        /*0018*/ 	.byte	0x04, 0x17
        /*001a*/ 	.short	(.L_13 - .L_12)
.L_12:
        /*001c*/ 	.word	0x00000000
        /*0020*/ 	.short	0x0004
        /*0022*/ 	.short	0x0020
        /*0024*/ 	.byte	0x00, 0xf0, 0x11, 0x00


	//----- nvinfo : EIATTR_KPARAM_INFO
	.align		4
.L_13:
        /*0028*/ 	.byte	0x04, 0x17
        /*002a*/ 	.short	(.L_15 - .L_14)
.L_14:
        /*002c*/ 	.word	0x00000000
        /*0030*/ 	.short	0x0003
        /*0032*/ 	.short	0x0018
        /*0034*/ 	.byte	0x00, 0xf4, 0x21, 0x00


	//----- nvinfo : EIATTR_KPARAM_INFO
	.align		4
.L_15:
        /*0038*/ 	.byte	0x04, 0x17
        /*003a*/ 	.short	(.L_17 - .L_16)
.L_16:
        /*003c*/ 	.word	0x00000000
        /*0040*/ 	.short	0x0002
        /*0042*/ 	.short	0x0010
        /*0044*/ 	.byte	0x00, 0xf4, 0x21, 0x00


	//----- nvinfo : EIATTR_KPARAM_INFO
	.align		4
.L_17:
        /*0048*/ 	.byte	0x04, 0x17
        /*004a*/ 	.short	(.L_19 - .L_18)
.L_18:
        /*004c*/ 	.word	0x00000000
        /*0050*/ 	.short	0x0001
        /*0052*/ 	.short	0x0008
        /*0054*/ 	.byte	0x00, 0xf4, 0x21, 0x00


	//----- nvinfo : EIATTR_KPARAM_INFO
	.align		4
.L_19:
        /*0058*/ 	.byte	0x04, 0x17
        /*005a*/ 	.short	(.L_21 - .L_20)
.L_20:
        /*005c*/ 	.word	0x00000000
        /*0060*/ 	.short	0x0000
        /*0062*/ 	.short	0x0000
        /*0064*/ 	.byte	0x00, 0xf4, 0x21, 0x00


	//----- nvinfo : EIATTR_SPARSE_MMA_MASK
	.align		4
.L_21:
        /*0068*/ 	.byte	0x03, 0x50
        /*006a*/ 	.short	0x0000


	//----- nvinfo : EIATTR_MAXREG_COUNT
	.align		4
        /*006c*/ 	.byte	0x03, 0x1b
        /*006e*/ 	.short	0x00ff


	//----- nvinfo : EIATTR_EXIT_INSTR_OFFSETS
	.align		4
        /*0070*/ 	.byte	0x04, 0x1c
        /*0072*/ 	.short	(.L_23 - .L_22)


	//   ....[0]....
.L_22:
        /*0074*/ 	.word	0x00000580


	//   ....[1]....
        /*0078*/ 	.word	0x000005e0


	//----- nvinfo : EIATTR_REQNTID
	.align		4
.L_23:
        /*007c*/ 	.byte	0x04, 0x10
        /*007e*/ 	.short	(.L_25 - .L_24)
.L_24:
        /*0080*/ 	.word	0x00000080
        /*0084*/ 	.word	0x00000001
        /*0088*/ 	.word	0x00000001


	//----- nvinfo : EIATTR_CBANK_PARAM_SIZE
	.align		4
.L_25:
        /*008c*/ 	.byte	0x03, 0x19
        /*008e*/ 	.short	0x0028


	//----- nvinfo : EIATTR_PARAM_CBANK
	.align		4
        /*0090*/ 	.byte	0x04, 0x0a
        /*0092*/ 	.short	(.L_27 - .L_26)
	.align		4
.L_26:
        /*0094*/ 	.word	index@(.nv.constant0.triton_poi_fused_add_clone_mul_sigmoid_3)
        /*0098*/ 	.short	0x0210
        /*009a*/ 	.short	0x0028


	//----- nvinfo : EIATTR_SW_WAR
	.align		4
.L_27:
        /*009c*/ 	.byte	0x04, 0x36
        /*009e*/ 	.short	(.L_29 - .L_28)
.L_28:
        /*00a0*/ 	.word	0x00000008
.L_29:


//--------------------- .nv.callgraph             --------------------------
	.section	.nv.callgraph,"",@"SHT_CUDA_CALLGRAPH"
	.align	4
	.sectionentsize	8
	.align		4
        /*0000*/ 	.word	0x00000000
	.align		4
        /*0004*/ 	.word	0xffffffff
	.align		4
        /*0008*/ 	.word	0x00000000
	.align		4
        /*000c*/ 	.word	0xfffffffe
	.align		4
        /*0010*/ 	.word	0x00000000
	.align		4
        /*0014*/ 	.word	0xfffffffd
	.align		4
        /*0018*/ 	.word	0x00000000
	.align		4
        /*001c*/ 	.word	0xfffffffc


//--------------------- .text.triton_poi_fused_add_clone_mul_sigmoid_3 --------------------------
	.section	.text.triton_poi_fused_add_clone_mul_sigmoid_3,"ax",@progbits
	.sectionflags	@"SHF_BARRIERS=1"
	.align	128
        .global         triton_poi_fused_add_clone_mul_sigmoid_3
        .type           triton_poi_fused_add_clone_mul_sigmoid_3,@function
        .size           triton_poi_fused_add_clone_mul_sigmoid_3,(.L_x_1 - triton_poi_fused_add_clone_mul_sigmoid_3)
        .other          triton_poi_fused_add_clone_mul_sigmoid_3,@"STO_CUDA_ENTRY STV_DEFAULT"
triton_poi_fused_add_clone_mul_sigmoid_3:
.text.triton_poi_fused_add_clone_mul_sigmoid_3:
[----:B------:R-:W0:Y:S02]  /*0000*/  LDC R1, c[0x0][0x28] ;  /* 0x00000a00ff017b82 */ /* 0x000e240000000800 */
[----:B------:R-:W1:Y:S01]  /*0010*/  S2R R5, SR_TID.X ;  /* 0x0000000000057919 */ /* 0x000e620000002100 */
[----:B------:R-:W2:Y:S01]  /*0020*/  LDC.64 R8, c[0x0][0x218] ;  /* 0x00008600ff087b82 */ /* 0x000ea20000000a00 */
[----:B------:R-:W-:Y:S01]  /*0030*/  IMAD.MOV.U32 R0, RZ, RZ, RZ ;  /* 0x000000ffff007224 */ /* 0x000fe200078e00ff */
[----:B------:R-:W-:Y:S01]  /*0040*/  ULDC.64 UR6, c[0x0][0x208] ;  /* 0x0000820000067ab9 */ /* 0x000fe20000000a00 */
[----:B------:R-:W3:Y:S01]  /*0050*/  S2R R12, SR_CTAID.Y ;  /* 0x00000000000c7919 */ /* 0x000ee20000002600 */
[----:B------:R-:W4:Y:S04]  /*0060*/  S2R R13, SR_CTAID.X ;  /* 0x00000000000d7919 */ /* 0x000f280000002500 */
[----:B------:R-:W5:Y:S01]  /*0070*/  LDC.64 R10, c[0x0][0x210] ;  /* 0x00008400ff0a7b82 */ /* 0x000f620000000a00 */
[----:B-1----:R-:W-:Y:S01]  /*0080*/  SHF.R.U32.HI R4, RZ, 0x3, R5 ;  /* 0x00000003ff047819 */ /* 0x002fe20000011605 */
[----:B---3--:R-:W-:-:S03]  /*0090*/  IMAD.SHL.U32 R12, R12, 0x10, RZ ;  /* 0x000000100c0c7824 */ /* 0x008fc600078e00ff */
[----:B------:R-:W-:-:S04]  /*00a0*/  SGXT.U32 R4, R4, 0x4 ;  /* 0x000000040404781a */ /* 0x000fc80000000000 */
[----:B------:R-:W-:-:S04]  /*00b0*/  LOP3.LUT R3, R12, R4, RZ, 0xfc, !PT ;  /* 0x000000040c037212 */ /* 0x000fc800078efcff */
[C---:B------:R-:W-:Y:S01]  /*00c0*/  ISETP.GE.AND P0, PT, R3.reuse, 0x40, PT ;  /* 0x000000400300780c */ /* 0x040fe20003f06270 */
[----:B--2---:R-:W-:-:S12]  /*00d0*/  IMAD.WIDE R8, R3, 0x4, R8 ;  /* 0x0000000403087825 */ /* 0x004fd800078e0208 */
[----:B------:R1:W2:Y:S01]  /*00e0*/  @!P0 LDG.E.EL R0, desc[UR6][R8.64] ;  /* 0x0000000608008981 */ /* 0x0002a2000c2e1900 */
[----:B----4-:R-:W-:Y:S02]  /*00f0*/  IMAD.SHL.U32 R13, R13, 0x10, RZ ;  /* 0x000000100d0d7824 */ /* 0x010fe400078e00ff */
[----:B------:R-:W-:-:S05]  /*0100*/  IMAD.SHL.U32 R7, R5, 0x2, RZ ;  /* 0x0000000205077824 */ /* 0x000fca00078e00ff */
[----:B------:R-:W-:Y:S01]  /*0110*/  LOP3.LUT R6, R13, 0xe, R7, 0xf8, !PT ;  /* 0x0000000e0d067812 */ /* 0x000fe200078ef807 */
[----:B-1----:R-:W1:Y:S03]  /*0120*/  LDC.64 R8, c[0x0][0x220] ;  /* 0x00008800ff087b82 */ /* 0x002e660000000a00 */
[----:B------:R-:W-:Y:S01]  /*0130*/  ISETP.GE.AND P0, PT, R6, 0x10, PT ;  /* 0x000000100600780c */ /* 0x000fe20003f06270 */
[----:B------:R-:W-:-:S03]  /*0140*/  IMAD R6, R3, 0x10, R6 ;  /* 0x0000001003067824 */ /* 0x000fc600078e0206 */
[----:B------:R-:W-:Y:S02]  /*0150*/  ISETP.LT.AND P0, PT, R3, 0x40, !P0 ;  /* 0x000000400300780c */ /* 0x000fe40004701270 */
[----:B------:R-:W-:Y:S01]  /*0160*/  CS2R R2, SRZ ;  /* 0x0000000000027805 */ /* 0x000fe2000001ff00 */
[----:B-----5:R-:W-:-:S10]  /*0170*/  IMAD.WIDE R10, R6, 0x4, R10 ;  /* 0x00000004060a7825 */ /* 0x020fd400078e020a */
[----:B------:R3:W4:Y:S01]  /*0180*/  @P0 LDG.E.EL.64 R2, desc[UR6][R10.64] ;  /* 0x000000060a020981 */ /* 0x000722000c2e1b00 */
[----:B------:R-:W-:Y:S02]  /*0190*/  LOP3.LUT R12, R12, 0xe, R7, 0xf8, !PT ;  /* 0x0000000e0c0c7812 */ /* 0x000fe400078ef807 */
[----:B------:R-:W-:Y:S02]  /*01a0*/  LOP3.LUT R13, R13, R4, RZ, 0xfc, !PT ;  /* 0x000000040d0d7212 */ /* 0x000fe400078efcff */
[----:B------:R-:W-:Y:S02]  /*01b0*/  SHF.R.S32.HI R15, RZ, 0x1f, R12 ;  /* 0x0000001fff0f7819 */ /* 0x000fe4000001140c */
[----:B------:R-:W-:Y:S02]  /*01c0*/  ISETP.GE.AND P1, PT, R13, 0x10, PT ;  /* 0x000000100d00780c */ /* 0x000fe40003f26270 */
[----:B------:R-:W-:Y:S02]  /*01d0*/  LEA.HI R15, R15, R12, RZ, 0x2 ;  /* 0x0000000c0f0f7211 */ /* 0x000fe400078f10ff */
[----:B------:R-:W-:-:S02]  /*01e0*/  ISETP.LT.AND P1, PT, R12, 0x40, !P1 ;  /* 0x000000400c00780c */ /* 0x000fc40004f21270 */
[C---:B------:R-:W-:Y:S01]  /*01f0*/  LOP3.LUT R17, R15.reuse, 0xfffffffc, RZ, 0xc0, !PT ;  /* 0xfffffffc0f117812 */ /* 0x040fe200078ec0ff */
[----:B------:R-:W-:-:S04]  /*0200*/  IMAD.SHL.U32 R15, R15, 0x10, RZ ;  /* 0x000000100f0f7824 */ /* 0x000fc800078e00ff */
[----:B------:R-:W-:Y:S01]  /*0210*/  IMAD.IADD R14, R12, 0x1, -R17 ;  /* 0x000000010c0e7824 */ /* 0x000fe200078e0a11 */
[----:B------:R-:W-:-:S03]  /*0220*/  LOP3.LUT R15, R15, 0xffffffc0, RZ, 0xc0, !PT ;  /* 0xffffffc00f0f7812 */ /* 0x000fc600078ec0ff */
[----:B------:R-:W-:-:S04]  /*0230*/  IMAD R14, R13, 0x4, R14 ;  /* 0x000000040d0e7824 */ /* 0x000fc800078e020e */
[----:B---3--:R-:W-:-:S04]  /*0240*/  IMAD.IADD R11, R14, 0x1, R15 ;  /* 0x000000010e0b7824 */ /* 0x008fc800078e020f */
[----:B-1----:R-:W-:Y:S01]  /*0250*/  IMAD.WIDE R10, R11, 0x4, R8 ;  /* 0x000000040b0a7825 */ /* 0x002fe200078e0208 */
[----:B------:R-:W-:-:S06]  /*0260*/  CS2R R8, SRZ ;  /* 0x0000000000087805 */ /* 0x000fcc000001ff00 */
[----:B------:R1:W3:Y:S01]  /*0270*/  @P1 LDG.E.EL.64 R8, desc[UR6][R10.64] ;  /* 0x000000060a081981 */ /* 0x0002e2000c2e1b00 */
[----:B------:R-:W5:Y:S01]  /*0280*/  S2UR UR5, SR_CgaCtaId ;  /* 0x00000000000579c3 */ /* 0x000f620000008800 */
[----:B------:R-:W-:Y:S01]  /*0290*/  UMOV UR4, 0x400 ;  /* 0x0000040000047882 */ /* 0x000fe20000000000 */
[----:B------:R-:W-:Y:S02]  /*02a0*/  LOP3.LUT R17, R5, 0x7f, RZ, 0xc0, !PT ;  /* 0x0000007f05117812 */ /* 0x000fe400078ec0ff */
[----:B------:R-:W-:Y:S02]  /*02b0*/  SHF.R.U32.HI R14, RZ, 0x4, R7 ;  /* 0x00000004ff0e7819 */ /* 0x000fe40000011607 */
[----:B------:R-:W-:Y:S01]  /*02c0*/  LOP3.LUT R7, R7, 0xfe, RZ, 0xc0, !PT ;  /* 0x000000fe07077812 */ /* 0x000fe200078ec0ff */
[----:B-1----:R-:W-:Y:S02]  /*02d0*/  IMAD.SHL.U32 R10, R5, 0x20, RZ ;  /* 0x00000020050a7824 */ /* 0x002fe400078e00ff */
[----:B------:R-:W-:-:S03]  /*02e0*/  IMAD.MOV.U32 R11, RZ, RZ, 0x3e800000 ;  /* 0x3e800000ff0b7424 */ /* 0x000fc600078e00ff */
[----:B------:R-:W-:-:S04]  /*02f0*/  LOP3.LUT R13, R10, 0xe0, RZ, 0xc0, !PT ;  /* 0x000000e00a0d7812 */ /* 0x000fc800078ec0ff */
[----:B------:R-:W-:Y:S01]  /*0300*/  LOP3.LUT R4, R13, R4, RZ, 0xfc, !PT ;  /* 0x000000040d047212 */ /* 0x000fe200078efcff */
[----:B-----5:R-:W-:-:S06]  /*0310*/  UPRMT UR4, UR5, 0x654, UR4 ;  /* 0x0000065405047896 */ /* 0x020fcc0008000004 */
[----:B------:R-:W-:-:S05]  /*0320*/  LEA.HI R5, R13, UR4, RZ, 0x1f ;  /* 0x000000040d057c11 */ /* 0x000fca000f8ff8ff */
[----:B------:R-:W-:Y:S02]  /*0330*/  IMAD R5, R4, 0x4, R5 ;  /* 0x0000000404057824 */ /* 0x000fe400078e0205 */
[----:B--2---:R-:W-:-:S04]  /*0340*/  FADD R0, RZ, -R0 ;  /* 0x80000000ff007221 */ /* 0x004fc80000000000 */
[----:B------:R-:W-:-:S05]  /*0350*/  FMUL R0, R0, 1.4426950216293334961 ;  /* 0x3fb8aa3b00007820 */ /* 0x000fca0000400000 */
[----:B------:R-:W-:-:S13]  /*0360*/  FSETP.GEU.AND P1, PT, R0, -126, PT ;  /* 0xc2fc00000000780b */ /* 0x000fda0003f2e000 */
[----:B------:R-:W-:-:S04]  /*0370*/  @!P1 FMUL R0, R0, 0.5 ;  /* 0x3f00000000009820 */ /* 0x000fc80000400000 */
[----:B------:R1:W2:Y:S02]  /*0380*/  MUFU.EX2 R12, R0 ;  /* 0x00000000000c7308 */ /* 0x0002a40000000800 */
[C---:B-1----:R-:W-:Y:S02]  /*0390*/  LOP3.LUT R0, R13.reuse, 0x10, RZ, 0xfc, !PT ;  /* 0x000000100d007812 */ /* 0x042fe400078efcff */
[----:B------:R-:W-:Y:S02]  /*03a0*/  LEA.HI R13, R13, UR4, RZ, 0x1e ;  /* 0x000000040d0d7c11 */ /* 0x000fe4000f8ff0ff */
[----:B------:R-:W-:Y:S01]  /*03b0*/  SHF.R.U32.HI R10, RZ, 0x4, R0 ;  /* 0x00000004ff0a7819 */ /* 0x000fe20000011600 */
[----:B--2---:R-:W-:Y:S02]  /*03c0*/  @!P1 FMUL R12, R12, R12 ;  /* 0x0000000c0c0c9220 */ /* 0x004fe40000400000 */
[----:B------:R-:W-:Y:S01]  /*03d0*/  IMAD R13, R4, 0x4, R13 ;  /* 0x00000004040d7824 */ /* 0x000fe200078e020d */
[----:B------:R-:W-:Y:S01]  /*03e0*/  LEA R15, R10, UR4, 0x3 ;  /* 0x000000040a0f7c11 */ /* 0x000fe2000f8e18ff */
[----:B------:R-:W-:-:S04]  /*03f0*/  FADD R12, R12, 1 ;  /* 0x3f8000000c0c7421 */ /* 0x000fc80000000000 */
[----:B------:R-:W-:Y:S01]  /*0400*/  IMAD R15, R4, 0x4, R15 ;  /* 0x00000004040f7824 */ /* 0x000fe200078e020f */
[----:B------:R-:W-:-:S03]  /*0410*/  FSETP.GT.AND P1, PT, R12, 8.50705917302346158658e+37, PT ;  /* 0x7e8000000c00780b */ /* 0x000fc60003f24000 */
[----:B------:R-:W-:Y:S01]  /*0420*/  IMAD R10, R10, -0x4, R15 ;  /* 0xfffffffc0a0a7824 */ /* 0x000fe200078e020f */
[----:B------:R-:W-:-:S09]  /*0430*/  FSEL R11, R11, 1, P1 ;  /* 0x3f8000000b0b7808 */ /* 0x000fd20000800000 */
[----:B------:R-:W-:-:S06]  /*0440*/  @P1 FMUL R12, R12, 0.25 ;  /* 0x3e8000000c0c1820 */ /* 0x000fcc0000400000 */
[----:B------:R-:W1:Y:S02]  /*0450*/  MUFU.RCP R12, R12 ;  /* 0x0000000c000c7308 */ /* 0x000e640000001000 */
[----:B-1----:R-:W-:Y:S01]  /*0460*/  FMUL R11, R12, R11 ;  /* 0x0000000b0c0b7220 */ /* 0x002fe20000400000 */
[----:B------:R-:W-:-:S03]  /*0470*/  SGXT.U32 R12, R14, 0x4 ;  /* 0x000000040e0c781a */ /* 0x000fc60000000000 */
[C---:B----4-:R-:W-:Y:S01]  /*0480*/  FMUL R0, R11.reuse, R2 ;  /* 0x000000020b007220 */ /* 0x050fe20000400000 */
[----:B------:R-:W-:Y:S01]  /*0490*/  FMUL R11, R11, R3 ;  /* 0x000000030b0b7220 */ /* 0x000fe20000400000 */
[C---:B------:R-:W-:Y:S01]  /*04a0*/  IMAD.IADD R17, R12.reuse, 0x1, R17 ;  /* 0x000000010c117824 */ /* 0x040fe200078e0211 */
[----:B------:R-:W-:Y:S02]  /*04b0*/  LEA R12, R12, UR4, 0x2 ;  /* 0x000000040c0c7c11 */ /* 0x000fe4000f8e10ff */
[----:B------:R-:W-:Y:S02]  /*04c0*/  STS [R5], R0 ;  /* 0x0000000005007388 */ /* 0x000fe40000000800 */
[----:B------:R-:W-:Y:S01]  /*04d0*/  LEA R2, R17, UR4, 0x3 ;  /* 0x0000000411027c11 */ /* 0x000fe2000f8e18ff */
[----:B------:R-:W-:Y:S01]  /*04e0*/  IMAD R12, R7, 0x4, R12 ;  /* 0x00000004070c7824 */ /* 0x000fe200078e020c */
[----:B------:R-:W-:Y:S01]  /*04f0*/  STS [R15+0x40], R11 ;  /* 0x0000400b0f007388 */ /* 0x000fe20000000800 */
[----:B------:R-:W-:Y:S06]  /*0500*/  BAR.SYNC.DEFER_BLOCKING 0x0 ;  /* 0x0000000000007b1d */ /* 0x000fec0000010000 */
[----:B------:R-:W3:Y:S02]  /*0510*/  LDS.64 R2, [R2] ;  /* 0x0000000002027984 */ /* 0x000ee40000000a00 */
[----:B---3--:R-:W-:Y:S01]  /*0520*/  FADD R8, R2, R8 ;  /* 0x0000000802087221 */ /* 0x008fe20000000000 */
[----:B------:R-:W-:Y:S01]  /*0530*/  BAR.SYNC.DEFER_BLOCKING 0x0 ;  /* 0x0000000000007b1d */ /* 0x000fe20000010000 */
[----:B------:R-:W-:-:S05]  /*0540*/  FADD R3, R3, R9 ;  /* 0x0000000903037221 */ /* 0x000fca0000000000 */
[----:B------:R1:W-:Y:S04]  /*0550*/  STS [R13], R8 ;  /* 0x000000080d007388 */ /* 0x0003e80000000800 */
[----:B------:R1:W-:Y:S01]  /*0560*/  STS [R10+0x40], R3 ;  /* 0x000040030a007388 */ /* 0x0003e20000000800 */
[----:B------:R-:W-:Y:S06]  /*0570*/  BAR.SYNC.DEFER_BLOCKING 0x0 ;  /* 0x0000000000007b1d */ /* 0x000fec0000010000 */
[----:B-1----:R-:W-:Y:S05]  /*0580*/  @!P0 EXIT ;  /* 0x000000000000894d */ /* 0x002fea0003800000 */
[----:B------:R-:W-:Y:S01]  /*0590*/  LDS R4, [R12] ;  /* 0x000000000c047984 */ /* 0x000fe20000000800 */
[----:B------:R-:W0:Y:S03]  /*05a0*/  LDC.64 R2, c[0x0][0x228] ;  /* 0x00008a00ff027b82 */ /* 0x000e260000000a00 */
[----:B------:R-:W1:Y:S01]  /*05b0*/  LDS R5, [R12+0x4] ;  /* 0x000004000c057984 */ /* 0x000e620000000800 */
[----:B0-----:R-:W-:-:S05]  /*05c0*/  IMAD.WIDE R6, R6, 0x4, R2 ;  /* 0x0000000406067825 */ /* 0x001fca00078e0202 */
[----:B-1----:R-:W-:Y:S01]  /*05d0*/  STG.E.64 desc[UR6][R6.64], R4 ;  /* 0x0000000406007986 */ /* 0x002fe2000c101b06 */
[----:B------:R-:W-:Y:S05]  /*05e0*/  EXIT ;  /* 0x000000000000794d */ /* 0x000fea0003800000 */
.L_x_0:
[----:B------:R-:W-:-:S00]  /*05f0*/  BRA `(.L_x_0) ;  /* 0xfffffffc00fc7947 */ /* 0x000fc0000383ffff */
[----:B------:R-:W-:-:S00]  /*0600*/  NOP ;  /* 0x0000000000007918 */ /* 0x000fc00000000000 */
[----:B------:R-:W-:-:S00]  /*0610*/  NOP ;  /* 0x0000000000007918 */ /* 0x000fc00000000000 */
[----:B------:R-:W-:-:S00]  /*0620*/  NOP ;  /* 0x0000000000007918 */ /* 0x000fc00000000000 */
[----:B------:R-:W-:-:S00]  /*0630*/  NOP ;  /* 0x0000000000007918 */ /* 0x000fc00000000000 */
[----:B------:R-:W-:-:S00]  /*0640*/  NOP ;  /* 0x0000000000007918 */ /* 0x000fc00000000000 */
[----:B------:R-:W-:-:S00]  /*0650*/  NOP ;  /* 0x0000000000007918 */ /* 0x000fc00000000000 */
[----:B------:R-:W-:-:S00]  /*0660*/  NOP ;  /* 0x0000000000007918 */ /* 0x000fc00000000000 */
[----:B------:R-:W-:-:S00]  /*0670*/  NOP ;  /* 0x0000000000007918 */ /* 0x000fc00000000000 */
.L_x_1:


//--------------------- .nv.shared.triton_poi_fused_add_clone_mul_sigmoid_3 --------------------------
	.section	.nv.shared.triton_poi_fused_add_clone_mul_sigmoid_3,"aw",@nobits
	.sectionflags	@""
	.align	16
	.zero		1024


//--------------------- .nv.constant0.triton_poi_fused_add_clone_mul_sigmoid_3 --------------------------
	.section	.nv.constant0.triton_poi_fused_add_clone_mul_sigmoid_3,"a",@progbits
	.sectionflags	@""
	.align	4
.nv.constant0.triton_poi_fused_add_clone_mul_sigmoid_3:
	.zero		568
